//
// Generated by NVIDIA NVVM Compiler
//
// Compiler Build ID: CL-36424714
// Cuda compilation tools, release 13.0, V13.0.88
// Based on NVVM 20.0.0
//

.version 9.0
.target sm_100
.address_size 64

	// .globl	_Z13Smooth_GlobaliPfS_
// _ZZ13Smooth_SharediPfS_E4s_In has been demoted

.visible .entry _Z13Smooth_GlobaliPfS_(
	.param .u32 _Z13Smooth_GlobaliPfS__param_0,
	.param .u64 .ptr .align 1 _Z13Smooth_GlobaliPfS__param_1,
	.param .u64 .ptr .align 1 _Z13Smooth_GlobaliPfS__param_2
)
{
	.reg .pred 	%p<2>;
	.reg .b32 	%r<11>;
	.reg .b32 	%f<7>;
	.reg .b64 	%rd<12>;

	ld.param.u32 	%r2, [_Z13Smooth_GlobaliPfS__param_0];
	ld.param.u64 	%rd1, [_Z13Smooth_GlobaliPfS__param_1];
	ld.param.u64 	%rd2, [_Z13Smooth_GlobaliPfS__param_2];
	mov.u32 	%r3, %ctaid.x;
	mov.u32 	%r4, %ntid.x;
	mov.u32 	%r5, %tid.x;
	mad.lo.s32 	%r1, %r3, %r4, %r5;
	setp.ge.s32 	%p1, %r1, %r2;
	@%p1 bra 	$L__BB0_2;
	cvta.to.global.u64 	%rd3, %rd1;
	cvta.to.global.u64 	%rd4, %rd2;
	add.s32 	%r6, %r2, %r1;
	add.s32 	%r7, %r6, -1;
	rem.s32 	%r8, %r7, %r2;
	mul.wide.s32 	%rd5, %r8, 4;
	add.s64 	%rd6, %rd3, %rd5;
	ld.global.f32 	%f1, [%rd6];
	mul.wide.s32 	%rd7, %r1, 4;
	add.s64 	%rd8, %rd3, %rd7;
	ld.global.f32 	%f2, [%rd8];
	mul.f32 	%f3, %f2, 0f3F000000;
	fma.rn.f32 	%f4, %f1, 0f3E800000, %f3;
	add.s32 	%r9, %r1, 1;
	rem.s32 	%r10, %r9, %r2;
	mul.wide.s32 	%rd9, %r10, 4;
	add.s64 	%rd10, %rd3, %rd9;
	ld.global.f32 	%f5, [%rd10];
	fma.rn.f32 	%f6, %f5, 0f3E800000, %f4;
	add.s64 	%rd11, %rd4, %rd7;
	st.global.f32 	[%rd11], %f6;
$L__BB0_2:
	ret;

}
	// .globl	_Z13Smooth_SharediPfS_
.visible .entry _Z13Smooth_SharediPfS_(
	.param .u32 _Z13Smooth_SharediPfS__param_0,
	.param .u64 .ptr .align 1 _Z13Smooth_SharediPfS__param_1,
	.param .u64 .ptr .align 1 _Z13Smooth_SharediPfS__param_2
)
{
	.reg .pred 	%p<3>;
	.reg .b32 	%r<15>;
	.reg .b32 	%f<10>;
	.reg .b64 	%rd<13>;
	// demoted variable
	.shared .align 4 .b8 _ZZ13Smooth_SharediPfS_E4s_In[72];
	ld.param.u32 	%r5, [_Z13Smooth_SharediPfS__param_0];
	ld.param.u64 	%rd3, [_Z13Smooth_SharediPfS__param_1];
	ld.param.u64 	%rd2, [_Z13Smooth_SharediPfS__param_2];
	cvta.to.global.u64 	%rd1, %rd3;
	mov.u32 	%r6, %ctaid.x;
	mov.u32 	%r1, %ntid.x;
	mul.lo.s32 	%r2, %r6, %r1;
	mov.u32 	%r7, %tid.x;
	add.s32 	%r3, %r2, %r7;
	mul.wide.s32 	%rd4, %r3, 4;
	add.s64 	%rd5, %rd1, %rd4;
	ld.global.f32 	%f1, [%rd5];
	shl.b32 	%r8, %r7, 2;
	mov.u32 	%r9, _ZZ13Smooth_SharediPfS_E4s_In;
	add.s32 	%r4, %r9, %r8;
	st.shared.f32 	[%r4+4], %f1;
	setp.ne.s32 	%p1, %r7, 0;
	@%p1 bra 	$L__BB1_2;
	add.s32 	%r10, %r2, %r5;
	add.s32 	%r11, %r10, -1;
	rem.u32 	%r12, %r11, %r5;
	add.s32 	%r13, %r2, %r1;
	rem.u32 	%r14, %r13, %r5;
	mul.wide.s32 	%rd6, %r12, 4;
	add.s64 	%rd7, %rd1, %rd6;
	ld.global.f32 	%f2, [%rd7];
	st.shared.f32 	[_ZZ13Smooth_SharediPfS_E4s_In], %f2;
	mul.wide.s32 	%rd8, %r14, 4;
	add.s64 	%rd9, %rd1, %rd8;
	ld.global.f32 	%f3, [%rd9];
	st.shared.f32 	[_ZZ13Smooth_SharediPfS_E4s_In+68], %f3;
$L__BB1_2:
	bar.sync 	0;
	setp.ge.s32 	%p2, %r3, %r5;
	@%p2 bra 	$L__BB1_4;
	ld.shared.f32 	%f4, [%r4];
	ld.shared.f32 	%f5, [%r4+4];
	mul.f32 	%f6, %f5, 0f3F000000;
	fma.rn.f32 	%f7, %f4, 0f3E800000, %f6;
	ld.shared.f32 	%f8, [%r4+8];
	fma.rn.f32 	%f9, %f8, 0f3E800000, %f7;
	cvta.to.global.u64 	%rd10, %rd2;
	add.s64 	%rd12, %rd10, %rd4;
	st.global.f32 	[%rd12], %f9;
$L__BB1_4:
	ret;

}


// ===== COMPILED SASS (sm_100) =====

	.target	sm_100

	.elftype	@"ET_EXEC"


//--------------------- .note.nv.tkinfo           --------------------------
	.section	.note.nv.tkinfo,"",@"SHT_NOTE"
	.sectionflags	@"SHF_NOTE_NV_TKINFO"
	.tkinfo
        /*0018*/ 	.word	0x00000002
        /*0030*/ 	.string	""
        /*0030*/ 	.string	"ptxas"
        /*0030*/ 	.string	"Cuda compilation tools, release 13.0, V13.0.88"
        /*0030*/ 	.string	"Build cuda_13.0.r13.0/compiler.36424714_0"
        /*0030*/ 	.string	"-arch sm_100 -m 64 "



//--------------------- .note.nv.cuinfo           --------------------------
	.section	.note.nv.cuinfo,"",@"SHT_NOTE"
	.sectionflags	@"SHF_NOTE_NV_CUINFO"
        /*0018*/ 	.short	0x0002
        /*001a*/ 	.short	0x0064
        /*001c*/ 	.short	0x0082
	.zero		2


//--------------------- .nv.info                  --------------------------
	.section	.nv.info,"",@"SHT_CUDA_INFO"
	.align	4


	//----- nvinfo : EIATTR_REGCOUNT
	.align		4
        /*0000*/ 	.byte	0x04, 0x2f
        /*0002*/ 	.short	(.L_1 - .L_0)
	.align		4
.L_0:
        /*0004*/ 	.word	index@(_Z13Smooth_GlobaliPfS_)
        /*0008*/ 	.word	0x0000000e


	//----- nvinfo : EIATTR_FRAME_SIZE
	.align		4
.L_1:
        /*000c*/ 	.byte	0x04, 0x11
        /*000e*/ 	.short	(.L_3 - .L_2)
	.align		4
.L_2:
        /*0010*/ 	.word	index@(_Z13Smooth_GlobaliPfS_)
        /*0014*/ 	.word	0x00000000


	//----- nvinfo : EIATTR_REGCOUNT
	.align		4
.L_3:
        /*0018*/ 	.byte	0x04, 0x2f
        /*001a*/ 	.short	(.L_5 - .L_4)
	.align		4
.L_4:
        /*001c*/ 	.word	index@(_Z13Smooth_SharediPfS_)
        /*0020*/ 	.word	0x00000010


	//----- nvinfo : EIATTR_FRAME_SIZE
	.align		4
.L_5:
        /*0024*/ 	.byte	0x04, 0x11
        /*0026*/ 	.short	(.L_7 - .L_6)
	.align		4
.L_6:
        /*0028*/ 	.word	index@(_Z13Smooth_SharediPfS_)
        /*002c*/ 	.word	0x00000000


	//----- nvinfo : EIATTR_MIN_STACK_SIZE
	.align		4
.L_7:
        /*0030*/ 	.byte	0x04, 0x12
        /*0032*/ 	.short	(.L_9 - .L_8)
	.align		4
.L_8:
        /*0034*/ 	.word	index@(_Z13Smooth_SharediPfS_)
        /*0038*/ 	.word	0x00000000


	//----- nvinfo : EIATTR_MIN_STACK_SIZE
	.align		4
.L_9:
        /*003c*/ 	.byte	0x04, 0x12
        /*003e*/ 	.short	(.L_11 - .L_10)
	.align		4
.L_10:
        /*0040*/ 	.word	index@(_Z13Smooth_GlobaliPfS_)
        /*0044*/ 	.word	0x00000000
.L_11:


//--------------------- .nv.compat                --------------------------
	.section	.nv.compat,"",@"SHT_CUDA_COMPAT_INFO"
	.align	4
        /*0000*/ 	.byte	0x02, 0x09, 0x00, 0x00, 0x02, 0x02, 0x01, 0x00, 0x02, 0x05, 0x05, 0x00, 0x03, 0x07, 0x01, 0x01
        /*0010*/ 	.byte	0x02, 0x03, 0x00, 0x00, 0x02, 0x06, 0x01, 0x00, 0x04, 0x0b, 0x08, 0x00, 0x09, 0x00, 0x00, 0x00
        /*0020*/ 	.byte	0x00, 0x00, 0x00, 0x00


//--------------------- .nv.info._Z13Smooth_SharediPfS_ --------------------------
	.section	.nv.info._Z13Smooth_SharediPfS_,"",@"SHT_CUDA_INFO"
	.sectionflags	@""
	.align	4


	//----- nvinfo : EIATTR_CUDA_API_VERSION
	.align		4
        /*0000*/ 	.byte	0x04, 0x37
        /*0002*/ 	.short	(.L_13 - .L_12)
.L_12:
        /*0004*/ 	.word	0x00000082


	//----- nvinfo : EIATTR_KPARAM_INFO
	.align		4
.L_13:
        /*0008*/ 	.byte	0x04, 0x17
        /*000a*/ 	.short	(.L_15 - .L_14)
.L_14:
        /*000c*/ 	.word	0x00000000
        /*0010*/ 	.short	0x0002
        /*0012*/ 	.short	0x0010
        /*0014*/ 	.byte	0x00, 0xf5, 0x21, 0x00


	//----- nvinfo : EIATTR_KPARAM_INFO
	.align		4
.L_15:
        /*0018*/ 	.byte	0x04, 0x17
        /*001a*/ 	.short	(.L_17 - .L_16)
.L_16:
        /*001c*/ 	.word	0x00000000
        /*0020*/ 	.short	0x0001
        /*0022*/ 	.short	0x0008
        /*0024*/ 	.byte	0x00, 0xf5, 0x21, 0x00


	//----- nvinfo : EIATTR_KPARAM_INFO
	.align		4
.L_17:
        /*0028*/ 	.byte	0x04, 0x17
        /*002a*/ 	.short	(.L_19 - .L_18)
.L_18:
        /*002c*/ 	.word	0x00000000
        /*0030*/ 	.short	0x0000
        /*0032*/ 	.short	0x0000
        /*0034*/ 	.byte	0x00, 0xf0, 0x11, 0x00


	//----- nvinfo : EIATTR_SPARSE_MMA_MASK
	.align		4
.L_19:
        /*0038*/ 	.byte	0x03, 0x50
        /*003a*/ 	.short	0x0000


	//----- nvinfo : EIATTR_MAXREG_COUNT
	.align		4
        /*003c*/ 	.byte	0x03, 0x1b
        /*003e*/ 	.short	0x00ff


	//----- nvinfo : EIATTR_NUM_BARRIERS
	.align		4
        /*0040*/ 	.byte	0x02, 0x4c
        /*0042*/ 	.byte	0x01
	.zero		1


	//----- nvinfo : EIATTR_MERCURY_ISA_VERSION
	.align		4
        /*0044*/ 	.byte	0x03, 0x5f
        /*0046*/ 	.short	0x0101


	//----- nvinfo : EIATTR_VRC_CTA_INIT_COUNT
	.align		4
        /*0048*/ 	.byte	0x02, 0x4a
	.zero		1
	.zero		1


	//----- nvinfo : EIATTR_EXIT_INSTR_OFFSETS
	.align		4
        /*004c*/ 	.byte	0x04, 0x1c
        /*004e*/ 	.short	(.L_21 - .L_20)


	//   ....[0]....
.L_20:
        /*0050*/ 	.word	0x00000390


	//   ....[1]....
        /*0054*/ 	.word	0x00000430


	//----- nvinfo : EIATTR_CRS_STACK_SIZE
	.align		4
.L_21:
        /*0058*/ 	.byte	0x04, 0x1e
        /*005a*/ 	.short	(.L_23 - .L_22)
.L_22:
        /*005c*/ 	.word	0x00000000


	//----- nvinfo : EIATTR_CBANK_PARAM_SIZE
	.align		4
.L_23:
        /*0060*/ 	.byte	0x03, 0x19
        /*0062*/ 	.short	0x0018


	//----- nvinfo : EIATTR_PARAM_CBANK
	.align		4
        /*0064*/ 	.byte	0x04, 0x0a
        /*0066*/ 	.short	(.L_25 - .L_24)
	.align		4
.L_24:
        /*0068*/ 	.word	index@(.nv.constant0._Z13Smooth_SharediPfS_)
        /*006c*/ 	.short	0x0380
        /*006e*/ 	.short	0x0018


	//----- nvinfo : EIATTR_SW_WAR
	.align		4
.L_25:
        /*0070*/ 	.byte	0x04, 0x36
        /*0072*/ 	.short	(.L_27 - .L_26)
.L_26:
        /*0074*/ 	.word	0x00000008
.L_27:


//--------------------- .nv.info._Z13Smooth_GlobaliPfS_ --------------------------
	.section	.nv.info._Z13Smooth_GlobaliPfS_,"",@"SHT_CUDA_INFO"
	.sectionflags	@""
	.align	4


	//----- nvinfo : EIATTR_CUDA_API_VERSION
	.align		4
        /*0000*/ 	.byte	0x04, 0x37
        /*0002*/ 	.short	(.L_29 - .L_28)
.L_28:
        /*0004*/ 	.word	0x00000082


	//----- nvinfo : EIATTR_KPARAM_INFO
	.align		4
.L_29:
        /*0008*/ 	.byte	0x04, 0x17
        /*000a*/ 	.short	(.L_31 - .L_30)
.L_30:
        /*000c*/ 	.word	0x00000000
        /*0010*/ 	.short	0x0002
        /*0012*/ 	.short	0x0010
        /*0014*/ 	.byte	0x00, 0xf5, 0x21, 0x00


	//----- nvinfo : EIATTR_KPARAM_INFO
	.align		4
.L_31:
        /*0018*/ 	.byte	0x04, 0x17
        /*001a*/ 	.short	(.L_33 - .L_32)
.L_32:
        /*001c*/ 	.word	0x00000000
        /*0020*/ 	.short	0x0001
        /*0022*/ 	.short	0x0008
        /*0024*/ 	.byte	0x00, 0xf5, 0x21, 0x00


	//----- nvinfo : EIATTR_KPARAM_INFO
	.align		4
.L_33:
        /*0028*/ 	.byte	0x04, 0x17
        /*002a*/ 	.short	(.L_35 - .L_34)
.L_34:
        /*002c*/ 	.word	0x00000000
        /*0030*/ 	.short	0x0000
        /*0032*/ 	.short	0x0000
        /*0034*/ 	.byte	0x00, 0xf0, 0x11, 0x00


	//----- nvinfo : EIATTR_SPARSE_MMA_MASK
	.align		4
.L_35:
        /*0038*/ 	.byte	0x03, 0x50
        /*003a*/ 	.short	0x0000


	//----- nvinfo : EIATTR_MAXREG_COUNT
	.align		4
        /*003c*/ 	.byte	0x03, 0x1b
        /*003e*/ 	.short	0x00ff


	//----- nvinfo : EIATTR_MERCURY_ISA_VERSION
	.align		4
        /*0040*/ 	.byte	0x03, 0x5f
        /*0042*/ 	.short	0x0101


	//----- nvinfo : EIATTR_VRC_CTA_INIT_COUNT
	.align		4
        /*0044*/ 	.byte	0x02, 0x4a
	.zero		1
	.zero		1


	//----- nvinfo : EIATTR_EXIT_INSTR_OFFSETS
	.align		4
        /*0048*/ 	.byte	0x04, 0x1c
        /*004a*/ 	.short	(.L_37 - .L_36)


	//   ....[0]....
.L_36:
        /*004c*/ 	.word	0x00000070


	//   ....[1]....
        /*0050*/ 	.word	0x00000390


	//----- nvinfo : EIATTR_CBANK_PARAM_SIZE
	.align		4
.L_37:
        /*0054*/ 	.byte	0x03, 0x19
        /*0056*/ 	.short	0x0018


	//----- nvinfo : EIATTR_PARAM_CBANK
	.align		4
        /*0058*/ 	.byte	0x04, 0x0a
        /*005a*/ 	.short	(.L_39 - .L_38)
	.align		4
.L_38:
        /*005c*/ 	.word	index@(.nv.constant0._Z13Smooth_GlobaliPfS_)
        /*0060*/ 	.short	0x0380
        /*0062*/ 	.short	0x0018


	//----- nvinfo : EIATTR_SW_WAR
	.align		4
.L_39:
        /*0064*/ 	.byte	0x04, 0x36
        /*0066*/ 	.short	(.L_41 - .L_40)
.L_40:
        /*0068*/ 	.word	0x00000008
.L_41:


//--------------------- .nv.callgraph             --------------------------
	.section	.nv.callgraph,"",@"SHT_CUDA_CALLGRAPH"
	.align	4
	.sectionentsize	8
	.align		4
        /*0000*/ 	.word	0x00000000
	.align		4
        /*0004*/ 	.word	0xffffffff
	.align		4
        /*0008*/ 	.word	0x00000000
	.align		4
        /*000c*/ 	.word	0xfffffffe
	.align		4
        /*0010*/ 	.word	0x00000000
	.align		4
        /*0014*/ 	.word	0xfffffffd
	.align		4
        /*0018*/ 	.word	0x00000000
	.align		4
        /*001c*/ 	.word	0xfffffffc


//--------------------- .text._Z13Smooth_SharediPfS_ --------------------------
	.section	.text._Z13Smooth_SharediPfS_,"ax",@progbits
	.align	128
        .global         _Z13Smooth_SharediPfS_
        .type           _Z13Smooth_SharediPfS_,@function
        .size           _Z13Smooth_SharediPfS_,(.L_x_4 - _Z13Smooth_SharediPfS_)
        .other          _Z13Smooth_SharediPfS_,@"STO_CUDA_ENTRY STV_DEFAULT"
_Z13Smooth_SharediPfS_:
.text._Z13Smooth_SharediPfS_:
[----:B------:R-:W-:Y:S01]  /*0000*/  LDC R1, c[0x0][0x37c] ;  /* 0x0000df00ff017b82 */ /* 0x000fe20000000800 */
[----:B------:R-:W0:Y:S07]  /*0010*/  S2R R9, SR_TID.X ;  /* 0x0000000000097919 */ /* 0x000e2e0000002100 */
[----:B------:R-:W1:Y:S01]  /*0020*/  S2UR UR4, SR_CTAID.X ;  /* 0x00000000000479c3 */ /* 0x000e620000002500 */
[----:B------:R-:W2:Y:S07]  /*0030*/  LDCU.64 UR6, c[0x0][0x358] ;  /* 0x00006b00ff0677ac */ /* 0x000eae0008000a00 */
[----:B------:R-:W1:Y:S08]  /*0040*/  LDC R11, c[0x0][0x360] ;  /* 0x0000d800ff0b7b82 */ /* 0x000e700000000800 */
[----:B------:R-:W3:Y:S01]  /*0050*/  LDC.64 R2, c[0x0][0x388] ;  /* 0x0000e200ff027b82 */ /* 0x000ee20000000a00 */
[----:B-1----:R-:W-:-:S05]  /*0060*/  IMAD R4, R11, UR4, RZ ;  /* 0x000000040b047c24 */ /* 0x002fca000f8e02ff */
[----:B0-----:R-:W-:-:S05]  /*0070*/  IADD3 R5, PT, PT, R4, R9, RZ ;  /* 0x0000000904057210 */ /* 0x001fca0007ffe0ff */
[----:B---3--:R-:W-:-:S06]  /*0080*/  IMAD.WIDE R6, R5, 0x4, R2 ;  /* 0x0000000405067825 */ /* 0x008fcc00078e0202 */
[----:B--2---:R-:W2:Y:S01]  /*0090*/  LDG.E R7, desc[UR6][R6.64] ;  /* 0x0000000606077981 */ /* 0x004ea2000c1e1900 */
[----:B------:R-:W0:Y:S01]  /*00a0*/  S2UR UR5, SR_CgaCtaId ;  /* 0x00000000000579c3 */ /* 0x000e220000008800 */
[----:B------:R-:W-:Y:S01]  /*00b0*/  UMOV UR4, 0x400 ;  /* 0x0000040000047882 */ /* 0x000fe20000000000 */
[----:B------:R-:W-:Y:S01]  /*00c0*/  ISETP.NE.AND P0, PT, R9, RZ, PT ;  /* 0x000000ff0900720c */ /* 0x000fe20003f05270 */
[----:B------:R-:W-:Y:S01]  /*00d0*/  BSSY.RECONVERGENT B0, `(.L_x_0) ;  /* 0x0000028000007945 */ /* 0x000fe20003800200 */
[----:B0-----:R-:W-:-:S06]  /*00e0*/  ULEA UR4, UR5, UR4, 0x18 ;  /* 0x0000000405047291 */ /* 0x001fcc000f8ec0ff */
[----:B------:R-:W-:-:S05]  /*00f0*/  LEA R0, R9, UR4, 0x2 ;  /* 0x0000000409007c11 */ /* 0x000fca000f8e10ff */
[----:B--2---:R0:W-:Y:S01]  /*0100*/  STS [R0+0x4], R7 ;  /* 0x0000040700007388 */ /* 0x0041e20000000800 */
[----:B------:R-:W-:Y:S05]  /*0110*/  @P0 BRA `(.L_x_1) ;  /* 0x00000000008c0947 */ /* 0x000fea0003800000 */
[----:B------:R-:W1:Y:S01]  /*0120*/  LDC R13, c[0x0][0x380] ;  /* 0x0000e000ff0d7b82 */ /* 0x000e620000000800 */
[----:B------:R-:W-:Y:S01]  /*0130*/  IADD3 R10, PT, PT, R4, R11, RZ ;  /* 0x0000000b040a7210 */ /* 0x000fe20007ffe0ff */
[----:B-1----:R-:W1:Y:S08]  /*0140*/  I2F.U32.RP R8, R13 ;  /* 0x0000000d00087306 */ /* 0x002e700000209000 */
[----:B-1----:R-:W0:Y:S02]  /*0150*/  MUFU.RCP R8, R8 ;  /* 0x0000000800087308 */ /* 0x002e240000001000 */
[----:B0-----:R-:W-:-:S06]  /*0160*/  VIADD R7, R8, 0xffffffe ;  /* 0x0ffffffe08077836 */ /* 0x001fcc0000000000 */
[----:B------:R-:W0:Y:S02]  /*0170*/  F2I.FTZ.U32.TRUNC.NTZ R7, R7 ;  /* 0x0000000700077305 */ /* 0x000e24000021f000 */
[----:B0-----:R-:W-:-:S05]  /*0180*/  IADD3 R6, PT, PT, RZ, -R7, RZ ;  /* 0x80000007ff067210 */ /* 0x001fca0007ffe0ff */
[----:B------:R-:W-:Y:S02]  /*0190*/  IMAD R9, R6, R13, RZ ;  /* 0x0000000d06097224 */ /* 0x000fe400078e02ff */
[----:B------:R-:W-:-:S04]  /*01a0*/  IMAD.MOV.U32 R6, RZ, RZ, RZ ;  /* 0x000000ffff067224 */ /* 0x000fc800078e00ff */
[----:B------:R-:W-:Y:S01]  /*01b0*/  IMAD.HI.U32 R9, R7, R9, R6 ;  /* 0x0000000907097227 */ /* 0x000fe200078e0006 */
[----:B------:R-:W-:Y:S02]  /*01c0*/  IADD3 R6, PT, PT, R4, -0x1, R13 ;  /* 0xffffffff04067810 */ /* 0x000fe40007ffe00d */
[----:B------:R-:W-:-:S03]  /*01d0*/  LOP3.LUT R7, RZ, R13, RZ, 0x33, !PT ;  /* 0x0000000dff077212 */ /* 0x000fc600078e33ff */
[----:B------:R-:W-:-:S04]  /*01e0*/  IMAD.HI.U32 R4, R9, R6, RZ ;  /* 0x0000000609047227 */ /* 0x000fc800078e00ff */
[----:B------:R-:W-:-:S04]  /*01f0*/  IMAD.HI.U32 R9, R9, R10, RZ ;  /* 0x0000000a09097227 */ /* 0x000fc800078e00ff */
[----:B------:R-:W-:Y:S01]  /*0200*/  IMAD.MOV R4, RZ, RZ, -R4 ;  /* 0x000000ffff047224 */ /* 0x000fe200078e0a04 */
[----:B------:R-:W-:-:S03]  /*0210*/  IADD3 R9, PT, PT, -R9, RZ, RZ ;  /* 0x000000ff09097210 */ /* 0x000fc60007ffe1ff */
[C---:B------:R-:W-:Y:S02]  /*0220*/  IMAD R6, R13.reuse, R4, R6 ;  /* 0x000000040d067224 */ /* 0x040fe400078e0206 */
[----:B------:R-:W-:-:S03]  /*0230*/  IMAD R10, R13, R9, R10 ;  /* 0x000000090d0a7224 */ /* 0x000fc600078e020a */
[-C--:B------:R-:W-:Y:S02]  /*0240*/  ISETP.GE.U32.AND P0, PT, R6, R13.reuse, PT ;  /* 0x0000000d0600720c */ /* 0x080fe40003f06070 */
[----:B------:R-:W-:-:S11]  /*0250*/  ISETP.GE.U32.AND P1, PT, R10, R13, PT ;  /* 0x0000000d0a00720c */ /* 0x000fd60003f26070 */
[-C--:B------:R-:W-:Y:S02]  /*0260*/  @P0 IADD3 R6, PT, PT, R6, -R13.reuse, RZ ;  /* 0x8000000d06060210 */ /* 0x080fe40007ffe0ff */
[----:B------:R-:W-:Y:S01]  /*0270*/  @P1 IMAD.IADD R10, R10, 0x1, -R13 ;  /* 0x000000010a0a1824 */ /* 0x000fe200078e0a0d */
[----:B------:R-:W-:Y:S02]  /*0280*/  ISETP.NE.U32.AND P1, PT, R13, RZ, PT ;  /* 0x000000ff0d00720c */ /* 0x000fe40003f25070 */
[-C--:B------:R-:W-:Y:S02]  /*0290*/  ISETP.GE.U32.AND P0, PT, R6, R13.reuse, PT ;  /* 0x0000000d0600720c */ /* 0x080fe40003f06070 */
[----:B------:R-:W-:-:S11]  /*02a0*/  ISETP.GE.U32.AND P2, PT, R10, R13, PT ;  /* 0x0000000d0a00720c */ /* 0x000fd60003f46070 */
[-C--:B------:R-:W-:Y:S02]  /*02b0*/  @P0 IADD3 R6, PT, PT, R6, -R13.reuse, RZ ;  /* 0x8000000d06060210 */ /* 0x080fe40007ffe0ff */
[----:B------:R-:W-:Y:S02]  /*02c0*/  @P2 IADD3 R10, PT, PT, R10, -R13, RZ ;  /* 0x8000000d0a0a2210 */ /* 0x000fe40007ffe0ff */
[C---:B------:R-:W-:Y:S02]  /*02d0*/  SEL R9, R7.reuse, R6, !P1 ;  /* 0x0000000607097207 */ /* 0x040fe40004800000 */
[----:B------:R-:W-:-:S03]  /*02e0*/  SEL R11, R7, R10, !P1 ;  /* 0x0000000a070b7207 */ /* 0x000fc60004800000 */
[----:B------:R-:W-:-:S04]  /*02f0*/  IMAD.WIDE R6, R9, 0x4, R2 ;  /* 0x0000000409067825 */ /* 0x000fc800078e0202 */
[----:B------:R-:W-:Y:S02]  /*0300*/  IMAD.WIDE R2, R11, 0x4, R2 ;  /* 0x000000040b027825 */ /* 0x000fe400078e0202 */
[----:B------:R-:W2:Y:S04]  /*0310*/  LDG.E R6, desc[UR6][R6.64] ;  /* 0x0000000606067981 */ /* 0x000ea8000c1e1900 */
[----:B------:R-:W3:Y:S04]  /*0320*/  LDG.E R2, desc[UR6][R2.64] ;  /* 0x0000000602027981 */ /* 0x000ee8000c1e1900 */
[----:B--2---:R1:W-:Y:S04]  /*0330*/  STS [UR4], R6 ;  /* 0x00000006ff007988 */ /* 0x0043e80008000804 */
[----:B---3--:R1:W-:Y:S02]  /*0340*/  STS [UR4+0x44], R2 ;  /* 0x00004402ff007988 */ /* 0x0083e40008000804 */
.L_x_1:
[----:B------:R-:W-:Y:S05]  /*0350*/  BSYNC.RECONVERGENT B0 ;  /* 0x0000000000007941 */ /* 0x000fea0003800200 */
.L_x_0:
[----:B------:R-:W2:Y:S01]  /*0360*/  LDCU UR5, c[0x0][0x380] ;  /* 0x00007000ff0577ac */ /* 0x000ea20008000800 */
[----:B------:R-:W-:Y:S01]  /*0370*/  BAR.SYNC.DEFER_BLOCKING 0x0 ;  /* 0x0000000000007b1d */ /* 0x000fe20000010000 */
[----:B--2---:R-:W-:-:S13]  /*0380*/  ISETP.GE.AND P0, PT, R5, UR5, PT ;  /* 0x0000000505007c0c */ /* 0x004fda000bf06270 */
[----:B------:R-:W-:Y:S05]  /*0390*/  @P0 EXIT ;  /* 0x000000000000094d */ /* 0x000fea0003800000 */
[----:B-1----:R-:W0:Y:S01]  /*03a0*/  LDS R6, [R0+0x4] ;  /* 0x0000040000067984 */ /* 0x002e220000000800 */
[----:B------:R-:W1:Y:S03]  /*03b0*/  LDC.64 R2, c[0x0][0x390] ;  /* 0x0000e400ff027b82 */ /* 0x000e660000000a00 */
[----:B------:R-:W2:Y:S04]  /*03c0*/  LDS R4, [R0] ;  /* 0x0000000000047984 */ /* 0x000ea80000000800 */
[----:B------:R-:W3:Y:S01]  /*03d0*/  LDS R9, [R0+0x8] ;  /* 0x0000080000097984 */ /* 0x000ee20000000800 */
[----:B-1----:R-:W-:-:S04]  /*03e0*/  IMAD.WIDE R2, R5, 0x4, R2 ;  /* 0x0000000405027825 */ /* 0x002fc800078e0202 */
[----:B0-----:R-:W-:-:S04]  /*03f0*/  FMUL R7, R6, 0.5 ;  /* 0x3f00000006077820 */ /* 0x001fc80000400000 */
[----:B--2---:R-:W-:-:S04]  /*0400*/  FFMA R4, R4, 0.25, R7 ;  /* 0x3e80000004047823 */ /* 0x004fc80000000007 */
[----:B---3--:R-:W-:-:S05]  /*0410*/  FFMA R9, R9, 0.25, R4 ;  /* 0x3e80000009097823 */ /* 0x008fca0000000004 */
[----:B------:R-:W-:Y:S01]  /*0420*/  STG.E desc[UR6][R2.64], R9 ;  /* 0x0000000902007986 */ /* 0x000fe2000c101906 */
[----:B------:R-:W-:Y:S05]  /*0430*/  EXIT ;  /* 0x000000000000794d */ /* 0x000fea0003800000 */
.L_x_2:
[----:B------:R-:W-:-:S00]  /*0440*/  BRA `(.L_x_2) ;  /* 0xfffffffc00fc7947 */ /* 0x000fc0000383ffff */
[----:B------:R-:W-:-:S00]  /*0450*/  NOP ;  /* 0x0000000000007918 */ /* 0x000fc00000000000 */
        /* <DEDUP_REMOVED lines=10> */
.L_x_4:


//--------------------- .text._Z13Smooth_GlobaliPfS_ --------------------------
	.section	.text._Z13Smooth_GlobaliPfS_,"ax",@progbits
	.align	128
        .global         _Z13Smooth_GlobaliPfS_
        .type           _Z13Smooth_GlobaliPfS_,@function
        .size           _Z13Smooth_GlobaliPfS_,(.L_x_5 - _Z13Smooth_GlobaliPfS_)
        .other          _Z13Smooth_GlobaliPfS_,@"STO_CUDA_ENTRY STV_DEFAULT"
_Z13Smooth_GlobaliPfS_:
.text._Z13Smooth_GlobaliPfS_:
[----:B------:R-:W-:Y:S01]  /*0000*/  LDC R1, c[0x0][0x37c] ;  /* 0x0000df00ff017b82 */ /* 0x000fe20000000800 */
[----:B------:R-:W0:Y:S07]  /*0010*/  S2R R3, SR_TID.X ;  /* 0x0000000000037919 */ /* 0x000e2e0000002100 */
[----:B------:R-:W0:Y:S08]  /*0020*/  S2UR UR4, SR_CTAID.X ;  /* 0x00000000000479c3 */ /* 0x000e300000002500 */
[----:B------:R-:W0:Y:S08]  /*0030*/  LDC R0, c[0x0][0x360] ;  /* 0x0000d800ff007b82 */ /* 0x000e300000000800 */
[----:B------:R-:W1:Y:S01]  /*0040*/  LDC R5, c[0x0][0x380] ;  /* 0x0000e000ff057b82 */ /* 0x000e620000000800 */
[----:B0-----:R-:W-:-:S05]  /*0050*/  IMAD R0, R0, UR4, R3 ;  /* 0x0000000400007c24 */ /* 0x001fca000f8e0203 */
[----:B-1----:R-:W-:-:S13]  /*0060*/  ISETP.GE.AND P0, PT, R0, R5, PT ;  /* 0x000000050000720c */ /* 0x002fda0003f06270 */
[----:B------:R-:W-:Y:S05]  /*0070*/  @P0 EXIT ;  /* 0x000000000000094d */ /* 0x000fea0003800000 */
[----:B------:R-:W-:Y:S01]  /*0080*/  IABS R9, R5 ;  /* 0x0000000500097213 */ /* 0x000fe20000000000 */
[----:B------:R-:W0:Y:S01]  /*0090*/  LDCU.64 UR4, c[0x0][0x358] ;  /* 0x00006b00ff0477ac */ /* 0x000e220008000a00 */
[C---:B------:R-:W-:Y:S02]  /*00a0*/  IADD3 R4, PT, PT, R0.reuse, -0x1, R5 ;  /* 0xffffffff00047810 */ /* 0x040fe40007ffe005 */
[----:B------:R-:W1:Y:S01]  /*00b0*/  I2F.RP R6, R9 ;  /* 0x0000000900067306 */ /* 0x000e620000209400 */
[----:B------:R-:W-:-:S07]  /*00c0*/  IADD3 R7, PT, PT, R0, 0x1, RZ ;  /* 0x0000000100077810 */ /* 0x000fce0007ffe0ff */
[----:B-1----:R-:W1:Y:S02]  /*00d0*/  MUFU.RCP R6, R6 ;  /* 0x0000000600067308 */ /* 0x002e640000001000 */
[----:B-1----:R-:W-:Y:S01]  /*00e0*/  VIADD R2, R6, 0xffffffe ;  /* 0x0ffffffe06027836 */ /* 0x002fe20000000000 */
[----:B------:R-:W-:-:S05]  /*00f0*/  IABS R6, R4 ;  /* 0x0000000400067213 */ /* 0x000fca0000000000 */
[----:B------:R1:W2:Y:S02]  /*0100*/  F2I.FTZ.U32.TRUNC.NTZ R3, R2 ;  /* 0x0000000200037305 */ /* 0x0002a4000021f000 */
[----:B-1----:R-:W-:Y:S02]  /*0110*/  IMAD.MOV.U32 R2, RZ, RZ, RZ ;  /* 0x000000ffff027224 */ /* 0x002fe400078e00ff */
[----:B--2---:R-:W-:-:S04]  /*0120*/  IMAD.MOV R8, RZ, RZ, -R3 ;  /* 0x000000ffff087224 */ /* 0x004fc800078e0a03 */
[----:B------:R-:W-:Y:S01]  /*0130*/  IMAD R11, R8, R9, RZ ;  /* 0x00000009080b7224 */ /* 0x000fe200078e02ff */
[----:B------:R-:W-:-:S03]  /*0140*/  IABS R8, R7 ;  /* 0x0000000700087213 */ /* 0x000fc60000000000 */
[----:B------:R-:W-:-:S06]  /*0150*/  IMAD.HI.U32 R3, R3, R11, R2 ;  /* 0x0000000b03037227 */ /* 0x000fcc00078e0002 */
[----:B------:R-:W-:-:S04]  /*0160*/  IMAD.HI.U32 R2, R3, R6, RZ ;  /* 0x0000000603027227 */ /* 0x000fc800078e00ff */
[----:B------:R-:W-:Y:S01]  /*0170*/  IMAD.HI.U32 R3, R3, R8, RZ ;  /* 0x0000000803037227 */ /* 0x000fe200078e00ff */
[----:B------:R-:W-:-:S03]  /*0180*/  IADD3 R2, PT, PT, -R2, RZ, RZ ;  /* 0x000000ff02027210 */ /* 0x000fc60007ffe1ff */
[----:B------:R-:W-:Y:S02]  /*0190*/  IMAD.MOV R3, RZ, RZ, -R3 ;  /* 0x000000ffff037224 */ /* 0x000fe400078e0a03 */
[C---:B------:R-:W-:Y:S02]  /*01a0*/  IMAD R6, R9.reuse, R2, R6 ;  /* 0x0000000209067224 */ /* 0x040fe400078e0206 */
[C---:B------:R-:W-:Y:S02]  /*01b0*/  IMAD R8, R9.reuse, R3, R8 ;  /* 0x0000000309087224 */ /* 0x040fe400078e0208 */
[----:B------:R-:W1:Y:S01]  /*01c0*/  LDC.64 R2, c[0x0][0x388] ;  /* 0x0000e200ff027b82 */ /* 0x000e620000000a00 */
[C---:B------:R-:W-:Y:S02]  /*01d0*/  ISETP.GT.U32.AND P0, PT, R9.reuse, R6, PT ;  /* 0x000000060900720c */ /* 0x040fe40003f04070 */
[----:B------:R-:W-:-:S11]  /*01e0*/  ISETP.GT.U32.AND P1, PT, R9, R8, PT ;  /* 0x000000080900720c */ /* 0x000fd60003f24070 */
[----:B------:R-:W-:Y:S02]  /*01f0*/  @!P0 IADD3 R6, PT, PT, R6, -R9, RZ ;  /* 0x8000000906068210 */ /* 0x000fe40007ffe0ff */
[----:B------:R-:W-:Y:S01]  /*0200*/  @!P1 IMAD.IADD R8, R8, 0x1, -R9 ;  /* 0x0000000108089824 */ /* 0x000fe200078e0a09 */
[----:B------:R-:W-:Y:S02]  /*0210*/  ISETP.GE.AND P0, PT, R4, RZ, PT ;  /* 0x000000ff0400720c */ /* 0x000fe40003f06270 */
[C---:B------:R-:W-:Y:S02]  /*0220*/  ISETP.GT.U32.AND P2, PT, R9.reuse, R6, PT ;  /* 0x000000060900720c */ /* 0x040fe40003f44070 */
[----:B------:R-:W-:Y:S02]  /*0230*/  ISETP.GT.U32.AND P3, PT, R9, R8, PT ;  /* 0x000000080900720c */ /* 0x000fe40003f64070 */
[----:B------:R-:W-:-:S09]  /*0240*/  ISETP.GE.AND P1, PT, R7, RZ, PT ;  /* 0x000000ff0700720c */ /* 0x000fd20003f26270 */
[----:B------:R-:W-:Y:S02]  /*0250*/  @!P2 IADD3 R6, PT, PT, R6, -R9, RZ ;  /* 0x800000090606a210 */ /* 0x000fe40007ffe0ff */
[----:B------:R-:W-:Y:S01]  /*0260*/  @!P3 IMAD.IADD R8, R8, 0x1, -R9 ;  /* 0x000000010808b824 */ /* 0x000fe200078e0a09 */
[----:B------:R-:W-:Y:S02]  /*0270*/  ISETP.NE.AND P2, PT, R5, RZ, PT ;  /* 0x000000ff0500720c */ /* 0x000fe40003f45270 */
[----:B------:R-:W-:Y:S02]  /*0280*/  LOP3.LUT R5, RZ, R5, RZ, 0x33, !PT ;  /* 0x00000005ff057212 */ /* 0x000fe400078e33ff */
[----:B------:R-:W-:Y:S02]  /*0290*/  @!P0 IADD3 R6, PT, PT, -R6, RZ, RZ ;  /* 0x000000ff06068210 */ /* 0x000fe40007ffe1ff */
[----:B------:R-:W-:Y:S02]  /*02a0*/  @!P1 IADD3 R8, PT, PT, -R8, RZ, RZ ;  /* 0x000000ff08089210 */ /* 0x000fe40007ffe1ff */
[C---:B------:R-:W-:Y:S01]  /*02b0*/  SEL R9, R5.reuse, R6, !P2 ;  /* 0x0000000605097207 */ /* 0x040fe20005000000 */
[----:B-1----:R-:W-:Y:S01]  /*02c0*/  IMAD.WIDE R6, R0, 0x4, R2 ;  /* 0x0000000400067825 */ /* 0x002fe200078e0202 */
[----:B------:R-:W-:-:S03]  /*02d0*/  SEL R11, R5, R8, !P2 ;  /* 0x00000008050b7207 */ /* 0x000fc60005000000 */
[--C-:B------:R-:W-:Y:S02]  /*02e0*/  IMAD.WIDE R4, R9, 0x4, R2.reuse ;  /* 0x0000000409047825 */ /* 0x100fe400078e0202 */
[----:B0-----:R-:W2:Y:S01]  /*02f0*/  LDG.E R6, desc[UR4][R6.64] ;  /* 0x0000000406067981 */ /* 0x001ea2000c1e1900 */
[----:B------:R-:W0:Y:S01]  /*0300*/  LDC.64 R8, c[0x0][0x390] ;  /* 0x0000e400ff087b82 */ /* 0x000e220000000a00 */
[----:B------:R-:W-:Y:S02]  /*0310*/  IMAD.WIDE R2, R11, 0x4, R2 ;  /* 0x000000040b027825 */ /* 0x000fe400078e0202 */
[----:B------:R-:W3:Y:S04]  /*0320*/  LDG.E R4, desc[UR4][R4.64] ;  /* 0x0000000404047981 */ /* 0x000ee8000c1e1900 */
[----:B------:R-:W4:Y:S01]  /*0330*/  LDG.E R2, desc[UR4][R2.64] ;  /* 0x0000000402027981 */ /* 0x000f22000c1e1900 */
[----:B0-----:R-:W-:-:S04]  /*0340*/  IMAD.WIDE R8, R0, 0x4, R8 ;  /* 0x0000000400087825 */ /* 0x001fc800078e0208 */
[----:B--2---:R-:W-:-:S04]  /*0350*/  FMUL R11, R6, 0.5 ;  /* 0x3f000000060b7820 */ /* 0x004fc80000400000 */
[----:B---3--:R-:W-:-:S04]  /*0360*/  FFMA R11, R4, 0.25, R11 ;  /* 0x3e800000040b7823 */ /* 0x008fc8000000000b */
[----:B----4-:R-:W-:-:S05]  /*0370*/  FFMA R11, R2, 0.25, R11 ;  /* 0x3e800000020b7823 */ /* 0x010fca000000000b */
[----:B------:R-:W-:Y:S01]  /*0380*/  STG.E desc[UR4][R8.64], R11 ;  /* 0x0000000b08007986 */ /* 0x000fe2000c101904 */
[----:B------:R-:W-:Y:S05]  /*0390*/  EXIT ;  /* 0x000000000000794d */ /* 0x000fea0003800000 */
.L_x_3:
        /* <DEDUP_REMOVED lines=14> */
.L_x_5:


//--------------------- .nv.shared._Z13Smooth_SharediPfS_ --------------------------
	.section	.nv.shared._Z13Smooth_SharediPfS_,"aw",@nobits
	.sectionflags	@""
	.align	4
.nv.shared._Z13Smooth_SharediPfS_:
	.zero		1096


//--------------------- .nv.shared.reserved.0     --------------------------
	.section	.nv.shared.reserved.0,"aw",@nobits
	.weak		__nv_reservedSMEM_offset_0_alias
	.size		__nv_reservedSMEM_offset_0_alias, 0, 64
	.other		__nv_reservedSMEM_offset_0_alias,@"STO_CUDA_RESERVED_SHARED STV_DEFAULT"
__nv_reservedSMEM_offset_0_alias:
	.zero		0
	.zero		64


//--------------------- .nv.constant0._Z13Smooth_SharediPfS_ --------------------------
	.section	.nv.constant0._Z13Smooth_SharediPfS_,"a",@progbits
	.sectionflags	@""
	.align	4
.nv.constant0._Z13Smooth_SharediPfS_:
	.zero		920


//--------------------- .nv.constant0._Z13Smooth_GlobaliPfS_ --------------------------
	.section	.nv.constant0._Z13Smooth_GlobaliPfS_,"a",@progbits
	.sectionflags	@""
	.align	4
.nv.constant0._Z13Smooth_GlobaliPfS_:
	.zero		920


//--------------------- SYMBOLS --------------------------

	.type		.nv.reservedSmem.offset0,@object
	.size		.nv.reservedSmem.offset0,0x4
	.type		.nv.reservedSmem.cap,@object
	.size		.nv.reservedSmem.cap,0x4
